//
// Generated by NVIDIA NVVM Compiler
//
// Compiler Build ID: CL-36424714
// Cuda compilation tools, release 13.0, V13.0.88
// Based on NVVM 20.0.0
//

.version 9.0
.target sm_100
.address_size 64

	// .globl	_Z14make_iterationPKiPiS0_S1_ii

.visible .entry _Z14make_iterationPKiPiS0_S1_ii(
	.param .u64 .ptr .align 1 _Z14make_iterationPKiPiS0_S1_ii_param_0,
	.param .u64 .ptr .align 1 _Z14make_iterationPKiPiS0_S1_ii_param_1,
	.param .u64 .ptr .align 1 _Z14make_iterationPKiPiS0_S1_ii_param_2,
	.param .u64 .ptr .align 1 _Z14make_iterationPKiPiS0_S1_ii_param_3,
	.param .u32 _Z14make_iterationPKiPiS0_S1_ii_param_4,
	.param .u32 _Z14make_iterationPKiPiS0_S1_ii_param_5
)
{
	.reg .pred 	%p<55>;
	.reg .b32 	%r<101>;
	.reg .b64 	%rd<53>;

	ld.param.u64 	%rd10, [_Z14make_iterationPKiPiS0_S1_ii_param_0];
	ld.param.u64 	%rd8, [_Z14make_iterationPKiPiS0_S1_ii_param_1];
	ld.param.u64 	%rd11, [_Z14make_iterationPKiPiS0_S1_ii_param_2];
	ld.param.u64 	%rd9, [_Z14make_iterationPKiPiS0_S1_ii_param_3];
	ld.param.u32 	%r28, [_Z14make_iterationPKiPiS0_S1_ii_param_4];
	ld.param.u32 	%r30, [_Z14make_iterationPKiPiS0_S1_ii_param_5];
	cvta.to.global.u64 	%rd1, %rd11;
	cvta.to.global.u64 	%rd2, %rd10;
	mov.u32 	%r31, %ctaid.x;
	mov.u32 	%r32, %ntid.x;
	mov.u32 	%r33, %tid.x;
	mad.lo.s32 	%r1, %r31, %r32, %r33;
	mov.u32 	%r34, %ctaid.y;
	mov.u32 	%r35, %ntid.y;
	mov.u32 	%r36, %tid.y;
	mad.lo.s32 	%r37, %r34, %r35, %r36;
	max.u32 	%r38, %r1, %r37;
	setp.ge.u32 	%p5, %r38, %r30;
	@%p5 bra 	$L__BB0_26;
	mul.lo.s32 	%r3, %r30, %r37;
	add.s32 	%r4, %r3, %r1;
	mul.wide.s32 	%rd12, %r4, 4;
	add.s64 	%rd3, %rd2, %rd12;
	ld.global.u32 	%r5, [%rd3];
	setp.ne.s32 	%p6, %r5, 0;
	@%p6 bra 	$L__BB0_22;
	setp.ne.s32 	%p9, %r1, 0;
	setp.ne.s32 	%p10, %r37, 0;
	and.pred  	%p11, %p9, %p10;
	add.s32 	%r40, %r30, -1;
	setp.ne.s32 	%p12, %r1, %r40;
	and.pred  	%p13, %p11, %p12;
	setp.ne.s32 	%p14, %r37, %r40;
	and.pred  	%p15, %p13, %p14;
	@%p15 bra 	$L__BB0_20;
	setp.eq.s32 	%p25, %r37, 0;
	add.s64 	%rd33, %rd1, %rd12;
	ld.global.u32 	%r6, [%rd33];
	setp.gt.s32 	%p26, %r37, %r30;
	or.pred  	%p1, %p25, %p26;
	sub.s32 	%r7, %r3, %r30;
	setp.lt.s32 	%p27, %r1, 1;
	setp.gt.s32 	%p28, %r1, %r30;
	or.pred  	%p2, %p27, %p28;
	or.pred  	%p29, %p2, %p1;
	cvt.s64.s32 	%rd34, %r7;
	cvt.s64.s32 	%rd4, %r1;
	add.s64 	%rd35, %rd4, %rd34;
	shl.b64 	%rd36, %rd35, 2;
	add.s64 	%rd5, %rd2, %rd36;
	mov.b32 	%r93, 0;
	@%p29 bra 	$L__BB0_5;
	ld.global.u32 	%r70, [%rd5+-4];
	setp.gt.s32 	%p30, %r70, 0;
	selp.u32 	%r93, 1, 0, %p30;
$L__BB0_5:
	setp.lt.s32 	%p31, %r1, 0;
	setp.ge.s32 	%p32, %r1, %r30;
	or.pred  	%p3, %p31, %p32;
	or.pred  	%p33, %p3, %p1;
	@%p33 bra 	$L__BB0_7;
	add.s32 	%r71, %r1, %r7;
	mul.wide.s32 	%rd37, %r71, 4;
	add.s64 	%rd38, %rd2, %rd37;
	ld.global.u32 	%r72, [%rd38];
	setp.gt.s32 	%p34, %r72, 0;
	selp.u32 	%r73, 1, 0, %p34;
	add.s32 	%r93, %r93, %r73;
$L__BB0_7:
	add.s32 	%r74, %r1, 1;
	setp.lt.s32 	%p35, %r1, -1;
	setp.ge.s32 	%p36, %r74, %r30;
	or.pred  	%p4, %p35, %p36;
	or.pred  	%p37, %p4, %p1;
	@%p37 bra 	$L__BB0_9;
	ld.global.u32 	%r75, [%rd5+4];
	setp.gt.s32 	%p38, %r75, 0;
	selp.u32 	%r76, 1, 0, %p38;
	add.s32 	%r93, %r93, %r76;
$L__BB0_9:
	setp.ge.s32 	%p39, %r37, %r30;
	or.pred  	%p40, %p2, %p39;
	cvt.s64.s32 	%rd39, %r3;
	add.s64 	%rd40, %rd4, %rd39;
	shl.b64 	%rd41, %rd40, 2;
	add.s64 	%rd6, %rd2, %rd41;
	@%p40 bra 	$L__BB0_11;
	ld.global.u32 	%r77, [%rd6+-4];
	setp.gt.s32 	%p41, %r77, 0;
	selp.u32 	%r78, 1, 0, %p41;
	add.s32 	%r93, %r93, %r78;
$L__BB0_11:
	setp.ge.s32 	%p42, %r37, %r30;
	or.pred  	%p43, %p4, %p42;
	@%p43 bra 	$L__BB0_13;
	ld.global.u32 	%r79, [%rd6+4];
	setp.gt.s32 	%p44, %r79, 0;
	selp.u32 	%r80, 1, 0, %p44;
	add.s32 	%r93, %r93, %r80;
$L__BB0_13:
	add.s32 	%r18, %r37, 1;
	setp.ge.s32 	%p45, %r18, %r30;
	shl.b32 	%r81, %r30, 1;
	add.s32 	%r82, %r7, %r81;
	or.pred  	%p46, %p2, %p45;
	cvt.s64.s32 	%rd42, %r82;
	add.s64 	%rd43, %rd4, %rd42;
	shl.b64 	%rd44, %rd43, 2;
	add.s64 	%rd7, %rd2, %rd44;
	@%p46 bra 	$L__BB0_15;
	ld.global.u32 	%r83, [%rd7+-4];
	setp.gt.s32 	%p47, %r83, 0;
	selp.u32 	%r84, 1, 0, %p47;
	add.s32 	%r93, %r93, %r84;
$L__BB0_15:
	setp.ge.s32 	%p48, %r18, %r30;
	or.pred  	%p49, %p3, %p48;
	@%p49 bra 	$L__BB0_17;
	mul.wide.s32 	%rd45, %r30, 4;
	add.s64 	%rd46, %rd3, %rd45;
	ld.global.u32 	%r85, [%rd46];
	setp.gt.s32 	%p50, %r85, 0;
	selp.u32 	%r86, 1, 0, %p50;
	add.s32 	%r93, %r93, %r86;
$L__BB0_17:
	setp.ge.s32 	%p51, %r18, %r30;
	or.pred  	%p52, %p4, %p51;
	@%p52 bra 	$L__BB0_19;
	ld.global.u32 	%r87, [%rd7+4];
	setp.gt.s32 	%p53, %r87, 0;
	selp.u32 	%r88, 1, 0, %p53;
	add.s32 	%r93, %r93, %r88;
$L__BB0_19:
	setp.gt.s32 	%p54, %r93, %r6;
	mov.b32 	%r100, 0;
	@%p54 bra 	$L__BB0_21;
	bra.uni 	$L__BB0_25;
$L__BB0_20:
	add.s64 	%rd14, %rd1, %rd12;
	ld.global.u32 	%r42, [%rd14];
	sub.s32 	%r43, %r3, %r30;
	cvt.s64.s32 	%rd15, %r43;
	cvt.s64.s32 	%rd16, %r1;
	add.s64 	%rd17, %rd15, %rd16;
	shl.b64 	%rd18, %rd17, 2;
	add.s64 	%rd19, %rd2, %rd18;
	ld.global.u32 	%r44, [%rd19+-4];
	setp.gt.s32 	%p16, %r44, 0;
	selp.u32 	%r45, 1, 0, %p16;
	add.s32 	%r46, %r43, %r1;
	mul.wide.s32 	%rd20, %r46, 4;
	add.s64 	%rd21, %rd2, %rd20;
	ld.global.u32 	%r47, [%rd21];
	setp.gt.s32 	%p17, %r47, 0;
	selp.u32 	%r48, 1, 0, %p17;
	add.s32 	%r49, %r48, %r45;
	ld.global.u32 	%r50, [%rd21+4];
	setp.gt.s32 	%p18, %r50, 0;
	selp.u32 	%r51, 1, 0, %p18;
	add.s32 	%r52, %r49, %r51;
	cvt.s64.s32 	%rd22, %r3;
	add.s64 	%rd23, %rd22, %rd16;
	shl.b64 	%rd24, %rd23, 2;
	add.s64 	%rd25, %rd2, %rd24;
	ld.global.u32 	%r53, [%rd25+-4];
	setp.gt.s32 	%p19, %r53, 0;
	selp.u32 	%r54, 1, 0, %p19;
	add.s32 	%r55, %r52, %r54;
	ld.global.u32 	%r56, [%rd25+4];
	setp.gt.s32 	%p20, %r56, 0;
	selp.u32 	%r57, 1, 0, %p20;
	add.s32 	%r58, %r55, %r57;
	add.s32 	%r59, %r3, %r30;
	cvt.s64.s32 	%rd26, %r59;
	add.s64 	%rd27, %rd26, %rd16;
	shl.b64 	%rd28, %rd27, 2;
	add.s64 	%rd29, %rd2, %rd28;
	ld.global.u32 	%r60, [%rd29+-4];
	setp.gt.s32 	%p21, %r60, 0;
	selp.u32 	%r61, 1, 0, %p21;
	add.s32 	%r62, %r58, %r61;
	mul.wide.s32 	%rd30, %r30, 4;
	add.s64 	%rd31, %rd3, %rd30;
	ld.global.u32 	%r63, [%rd31];
	setp.gt.s32 	%p22, %r63, 0;
	selp.u32 	%r64, 1, 0, %p22;
	add.s32 	%r65, %r62, %r64;
	ld.global.u32 	%r66, [%rd31+4];
	setp.gt.s32 	%p23, %r66, 0;
	selp.u32 	%r67, 1, 0, %p23;
	add.s32 	%r68, %r65, %r67;
	setp.le.s32 	%p24, %r68, %r42;
	mov.b32 	%r100, 0;
	@%p24 bra 	$L__BB0_25;
$L__BB0_21:
	cvta.to.global.u64 	%rd47, %rd9;
	mul.wide.s32 	%rd48, %r28, 4;
	add.s64 	%rd49, %rd47, %rd48;
	atom.global.add.u32 	%r91, [%rd49], 1;
	mov.b32 	%r100, 10;
	bra.uni 	$L__BB0_25;
$L__BB0_22:
	setp.lt.s32 	%p7, %r5, 1;
	@%p7 bra 	$L__BB0_24;
	setp.eq.s32 	%p8, %r5, 1;
	add.s32 	%r39, %r5, -1;
	selp.b32 	%r100, -30, %r39, %p8;
	bra.uni 	$L__BB0_25;
$L__BB0_24:
	add.s32 	%r100, %r5, 1;
$L__BB0_25:
	cvta.to.global.u64 	%rd50, %rd8;
	add.s64 	%rd52, %rd50, %rd12;
	st.global.u32 	[%rd52], %r100;
$L__BB0_26:
	ret;

}


// ===== COMPILED SASS (sm_100) =====

	.target	sm_100

	.elftype	@"ET_EXEC"


//--------------------- .note.nv.tkinfo           --------------------------
	.section	.note.nv.tkinfo,"",@"SHT_NOTE"
	.sectionflags	@"SHF_NOTE_NV_TKINFO"
	.tkinfo
        /*0018*/ 	.word	0x00000002
        /*0030*/ 	.string	""
        /*0030*/ 	.string	"ptxas"
        /*0030*/ 	.string	"Cuda compilation tools, release 13.0, V13.0.88"
        /*0030*/ 	.string	"Build cuda_13.0.r13.0/compiler.36424714_0"
        /*0030*/ 	.string	"-arch sm_100 -m 64 "



//--------------------- .note.nv.cuinfo           --------------------------
	.section	.note.nv.cuinfo,"",@"SHT_NOTE"
	.sectionflags	@"SHF_NOTE_NV_CUINFO"
        /*0018*/ 	.short	0x0002
        /*001a*/ 	.short	0x0064
        /*001c*/ 	.short	0x0082
	.zero		2


//--------------------- .nv.info                  --------------------------
	.section	.nv.info,"",@"SHT_CUDA_INFO"
	.align	4


	//----- nvinfo : EIATTR_REGCOUNT
	.align		4
        /*0000*/ 	.byte	0x04, 0x2f
        /*0002*/ 	.short	(.L_1 - .L_0)
	.align		4
.L_0:
        /*0004*/ 	.word	index@(_Z14make_iterationPKiPiS0_S1_ii)
        /*0008*/ 	.word	0x00000015


	//----- nvinfo : EIATTR_FRAME_SIZE
	.align		4
.L_1:
        /*000c*/ 	.byte	0x04, 0x11
        /*000e*/ 	.short	(.L_3 - .L_2)
	.align		4
.L_2:
        /*0010*/ 	.word	index@(_Z14make_iterationPKiPiS0_S1_ii)
        /*0014*/ 	.word	0x00000000


	//----- nvinfo : EIATTR_MIN_STACK_SIZE
	.align		4
.L_3:
        /*0018*/ 	.byte	0x04, 0x12
        /*001a*/ 	.short	(.L_5 - .L_4)
	.align		4
.L_4:
        /*001c*/ 	.word	index@(_Z14make_iterationPKiPiS0_S1_ii)
        /*0020*/ 	.word	0x00000000
.L_5:


//--------------------- .nv.compat                --------------------------
	.section	.nv.compat,"",@"SHT_CUDA_COMPAT_INFO"
	.align	4
        /*0000*/ 	.byte	0x02, 0x09, 0x00, 0x00, 0x02, 0x02, 0x01, 0x00, 0x02, 0x05, 0x05, 0x00, 0x03, 0x07, 0x01, 0x01
        /*0010*/ 	.byte	0x02, 0x03, 0x00, 0x00, 0x02, 0x06, 0x01, 0x00, 0x04, 0x0b, 0x08, 0x00, 0x09, 0x00, 0x00, 0x00
        /*0020*/ 	.byte	0x00, 0x00, 0x00, 0x00


//--------------------- .nv.info._Z14make_iterationPKiPiS0_S1_ii --------------------------
	.section	.nv.info._Z14make_iterationPKiPiS0_S1_ii,"",@"SHT_CUDA_INFO"
	.sectionflags	@""
	.align	4


	//----- nvinfo : EIATTR_CUDA_API_VERSION
	.align		4
        /*0000*/ 	.byte	0x04, 0x37
        /*0002*/ 	.short	(.L_7 - .L_6)
.L_6:
        /*0004*/ 	.word	0x00000082


	//----- nvinfo : EIATTR_KPARAM_INFO
	.align		4
.L_7:
        /*0008*/ 	.byte	0x04, 0x17
        /*000a*/ 	.short	(.L_9 - .L_8)
.L_8:
        /*000c*/ 	.word	0x00000000
        /*0010*/ 	.short	0x0005
        /*0012*/ 	.short	0x0024
        /*0014*/ 	.byte	0x00, 0xf0, 0x11, 0x00


	//----- nvinfo : EIATTR_KPARAM_INFO
	.align		4
.L_9:
        /*0018*/ 	.byte	0x04, 0x17
        /*001a*/ 	.short	(.L_11 - .L_10)
.L_10:
        /*001c*/ 	.word	0x00000000
        /*0020*/ 	.short	0x0004
        /*0022*/ 	.short	0x0020
        /*0024*/ 	.byte	0x00, 0xf0, 0x11, 0x00


	//----- nvinfo : EIATTR_KPARAM_INFO
	.align		4
.L_11:
        /*0028*/ 	.byte	0x04, 0x17
        /*002a*/ 	.short	(.L_13 - .L_12)
.L_12:
        /*002c*/ 	.word	0x00000000
        /*0030*/ 	.short	0x0003
        /*0032*/ 	.short	0x0018
        /*0034*/ 	.byte	0x00, 0xf5, 0x21, 0x00


	//----- nvinfo : EIATTR_KPARAM_INFO
	.align		4
.L_13:
        /*0038*/ 	.byte	0x04, 0x17
        /*003a*/ 	.short	(.L_15 - .L_14)
.L_14:
        /*003c*/ 	.word	0x00000000
        /*0040*/ 	.short	0x0002
        /*0042*/ 	.short	0x0010
        /*0044*/ 	.byte	0x00, 0xf5, 0x21, 0x00


	//----- nvinfo : EIATTR_KPARAM_INFO
	.align		4
.L_15:
        /*0048*/ 	.byte	0x04, 0x17
        /*004a*/ 	.short	(.L_17 - .L_16)
.L_16:
        /*004c*/ 	.word	0x00000000
        /*0050*/ 	.short	0x0001
        /*0052*/ 	.short	0x0008
        /*0054*/ 	.byte	0x00, 0xf5, 0x21, 0x00


	//----- nvinfo : EIATTR_KPARAM_INFO
	.align		4
.L_17:
        /*0058*/ 	.byte	0x04, 0x17
        /*005a*/ 	.short	(.L_19 - .L_18)
.L_18:
        /*005c*/ 	.word	0x00000000
        /*0060*/ 	.short	0x0000
        /*0062*/ 	.short	0x0000
        /*0064*/ 	.byte	0x00, 0xf5, 0x21, 0x00


	//----- nvinfo : EIATTR_SPARSE_MMA_MASK
	.align		4
.L_19:
        /*0068*/ 	.byte	0x03, 0x50
        /*006a*/ 	.short	0x0000


	//----- nvinfo : EIATTR_MAXREG_COUNT
	.align		4
        /*006c*/ 	.byte	0x03, 0x1b
        /*006e*/ 	.short	0x00ff


	//----- nvinfo : EIATTR_MERCURY_ISA_VERSION
	.align		4
        /*0070*/ 	.byte	0x03, 0x5f
        /*0072*/ 	.short	0x0101


	//----- nvinfo : EIATTR_INT_WARP_WIDE_INSTR_OFFSETS
	.align		4
        /*0074*/ 	.byte	0x04, 0x31
        /*0076*/ 	.short	(.L_21 - .L_20)


	//   ....[0]....
.L_20:
        /*0078*/ 	.word	0x00000ae0


	//----- nvinfo : EIATTR_VRC_CTA_INIT_COUNT
	.align		4
.L_21:
        /*007c*/ 	.byte	0x02, 0x4a
	.zero		1
	.zero		1


	//----- nvinfo : EIATTR_EXIT_INSTR_OFFSETS
	.align		4
        /*0080*/ 	.byte	0x04, 0x1c
        /*0082*/ 	.short	(.L_23 - .L_22)


	//   ....[0]....
.L_22:
        /*0084*/ 	.word	0x000000c0


	//   ....[1]....
        /*0088*/ 	.word	0x00000c10


	//----- nvinfo : EIATTR_CRS_STACK_SIZE
	.align		4
.L_23:
        /*008c*/ 	.byte	0x04, 0x1e
        /*008e*/ 	.short	(.L_25 - .L_24)
.L_24:
        /*0090*/ 	.word	0x00000000


	//----- nvinfo : EIATTR_CBANK_PARAM_SIZE
	.align		4
.L_25:
        /*0094*/ 	.byte	0x03, 0x19
        /*0096*/ 	.short	0x0028


	//----- nvinfo : EIATTR_PARAM_CBANK
	.align		4
        /*0098*/ 	.byte	0x04, 0x0a
        /*009a*/ 	.short	(.L_27 - .L_26)
	.align		4
.L_26:
        /*009c*/ 	.word	index@(.nv.constant0._Z14make_iterationPKiPiS0_S1_ii)
        /*00a0*/ 	.short	0x0380
        /*00a2*/ 	.short	0x0028


	//----- nvinfo : EIATTR_SW_WAR
	.align		4
.L_27:
        /*00a4*/ 	.byte	0x04, 0x36
        /*00a6*/ 	.short	(.L_29 - .L_28)
.L_28:
        /*00a8*/ 	.word	0x00000008
.L_29:


//--------------------- .nv.callgraph             --------------------------
	.section	.nv.callgraph,"",@"SHT_CUDA_CALLGRAPH"
	.align	4
	.sectionentsize	8
	.align		4
        /*0000*/ 	.word	0x00000000
	.align		4
        /*0004*/ 	.word	0xffffffff
	.align		4
        /*0008*/ 	.word	0x00000000
	.align		4
        /*000c*/ 	.word	0xfffffffe
	.align		4
        /*0010*/ 	.word	0x00000000
	.align		4
        /*0014*/ 	.word	0xfffffffd
	.align		4
        /*0018*/ 	.word	0x00000000
	.align		4
        /*001c*/ 	.word	0xfffffffc


//--------------------- .text._Z14make_iterationPKiPiS0_S1_ii --------------------------
	.section	.text._Z14make_iterationPKiPiS0_S1_ii,"ax",@progbits
	.align	128
        .global         _Z14make_iterationPKiPiS0_S1_ii
        .type           _Z14make_iterationPKiPiS0_S1_ii,@function
        .size           _Z14make_iterationPKiPiS0_S1_ii,(.L_x_7 - _Z14make_iterationPKiPiS0_S1_ii)
        .other          _Z14make_iterationPKiPiS0_S1_ii,@"STO_CUDA_ENTRY STV_DEFAULT"
_Z14make_iterationPKiPiS0_S1_ii:
.text._Z14make_iterationPKiPiS0_S1_ii:
[----:B------:R-:W-:Y:S01]  /*0000*/  LDC R1, c[0x0][0x37c] ;  /* 0x0000df00ff017b82 */ /* 0x000fe20000000800 */
[----:B------:R-:W0:Y:S07]  /*0010*/  S2R R3, SR_TID.X ;  /* 0x0000000000037919 */ /* 0x000e2e0000002100 */
[----:B------:R-:W0:Y:S01]  /*0020*/  LDC R4, c[0x0][0x360] ;  /* 0x0000d800ff047b82 */ /* 0x000e220000000800 */
[----:B------:R-:W1:Y:S07]  /*0030*/  S2R R7, SR_TID.Y ;  /* 0x0000000000077919 */ /* 0x000e6e0000002200 */
[----:B------:R-:W0:Y:S08]  /*0040*/  S2UR UR4, SR_CTAID.X ;  /* 0x00000000000479c3 */ /* 0x000e300000002500 */
[----:B------:R-:W1:Y:S08]  /*0050*/  S2UR UR5, SR_CTAID.Y ;  /* 0x00000000000579c3 */ /* 0x000e700000002600 */
[----:B------:R-:W1:Y:S08]  /*0060*/  LDC R14, c[0x0][0x364] ;  /* 0x0000d900ff0e7b82 */ /* 0x000e700000000800 */
[----:B------:R-:W2:Y:S01]  /*0070*/  LDC R5, c[0x0][0x3a4] ;  /* 0x0000e900ff057b82 */ /* 0x000ea20000000800 */
[----:B0-----:R-:W-:-:S02]  /*0080*/  IMAD R4, R4, UR4, R3 ;  /* 0x0000000404047c24 */ /* 0x001fc4000f8e0203 */
[----:B-1----:R-:W-:-:S05]  /*0090*/  IMAD R14, R14, UR5, R7 ;  /* 0x000000050e0e7c24 */ /* 0x002fca000f8e0207 */
[----:B------:R-:W-:-:S04]  /*00a0*/  VIMNMX.U32 R0, PT, PT, R4, R14, !PT ;  /* 0x0000000e04007248 */ /* 0x000fc80007fe0000 */
[----:B--2---:R-:W-:-:S13]  /*00b0*/  ISETP.GE.U32.AND P0, PT, R0, R5, PT ;  /* 0x000000050000720c */ /* 0x004fda0003f06070 */
[----:B------:R-:W-:Y:S05]  /*00c0*/  @P0 EXIT ;  /* 0x000000000000094d */ /* 0x000fea0003800000 */
[----:B------:R-:W0:Y:S01]  /*00d0*/  LDC.64 R10, c[0x0][0x380] ;  /* 0x0000e000ff0a7b82 */ /* 0x000e220000000a00 */
[----:B------:R-:W1:Y:S01]  /*00e0*/  LDCU.64 UR4, c[0x0][0x358] ;  /* 0x00006b00ff0477ac */ /* 0x000e620008000a00 */
[----:B------:R-:W-:-:S04]  /*00f0*/  IMAD R9, R14, R5, RZ ;  /* 0x000000050e097224 */ /* 0x000fc800078e02ff */
[----:B------:R-:W-:-:S04]  /*0100*/  IMAD.IADD R0, R4, 0x1, R9 ;  /* 0x0000000104007824 */ /* 0x000fc800078e0209 */
[----:B0-----:R-:W-:-:S05]  /*0110*/  IMAD.WIDE R2, R0, 0x4, R10 ;  /* 0x0000000400027825 */ /* 0x001fca00078e020a */
[----:B-1----:R-:W2:Y:S01]  /*0120*/  LDG.E R6, desc[UR4][R2.64] ;  /* 0x0000000402067981 */ /* 0x002ea2000c1e1900 */
[----:B------:R-:W-:Y:S01]  /*0130*/  BSSY.RECONVERGENT B0, `(.L_x_0) ;  /* 0x00000a9000007945 */ /* 0x000fe20003800200 */
[----:B--2---:R-:W-:-:S13]  /*0140*/  ISETP.NE.AND P0, PT, R6, RZ, PT ;  /* 0x000000ff0600720c */ /* 0x004fda0003f05270 */
[----:B------:R-:W-:Y:S05]  /*0150*/  @P0 BRA `(.L_x_1) ;  /* 0x0000000800840947 */ /* 0x000fea0003800000 */
[----:B------:R-:W-:Y:S01]  /*0160*/  ISETP.NE.AND P0, PT, R14, RZ, PT ;  /* 0x000000ff0e00720c */ /* 0x000fe20003f05270 */
[----:B------:R-:W-:Y:S01]  /*0170*/  VIADD R7, R5, 0xffffffff ;  /* 0xffffffff05077836 */ /* 0x000fe20000000000 */
[----:B------:R-:W-:Y:S02]  /*0180*/  BSSY.RELIABLE B1, `(.L_x_2) ;  /* 0x0000093000017945 */ /* 0x000fe40003800100 */
[----:B------:R-:W-:Y:S02]  /*0190*/  ISETP.NE.AND P0, PT, R4, RZ, P0 ;  /* 0x000000ff0400720c */ /* 0x000fe40000705270 */
[-C--:B------:R-:W-:Y:S02]  /*01a0*/  ISETP.NE.AND P1, PT, R14, R7.reuse, PT ;  /* 0x000000070e00720c */ /* 0x080fe40003f25270 */
[----:B------:R-:W-:-:S13]  /*01b0*/  ISETP.NE.AND P0, PT, R4, R7, P0 ;  /* 0x000000070400720c */ /* 0x000fda0000705270 */
[----:B------:R-:W-:Y:S05]  /*01c0*/  @P0 BRA P1, `(.L_x_3) ;  /* 0x0000000400500947 */ /* 0x000fea0000800000 */
[----:B------:R-:W0:Y:S01]  /*01d0*/  LDCU.64 UR6, c[0x0][0x380] ;  /* 0x00007000ff0677ac */ /* 0x000e220008000a00 */
[-C--:B------:R-:W-:Y:S01]  /*01e0*/  ISETP.GT.AND P2, PT, R14, R5.reuse, PT ;  /* 0x000000050e00720c */ /* 0x080fe20003f44270 */
[----:B------:R-:W-:Y:S01]  /*01f0*/  IMAD.IADD R13, R9, 0x1, -R5 ;  /* 0x00000001090d7824 */ /* 0x000fe200078e0a05 */
[-C--:B------:R-:W-:Y:S02]  /*0200*/  ISETP.GE.AND P0, PT, R4, R5.reuse, PT ;  /* 0x000000050400720c */ /* 0x080fe40003f06270 */
[----:B------:R-:W-:Y:S02]  /*0210*/  ISETP.EQ.OR P2, PT, R14, RZ, P2 ;  /* 0x000000ff0e00720c */ /* 0x000fe40001742670 */
[C---:B------:R-:W-:Y:S02]  /*0220*/  ISETP.LT.OR P0, PT, R4.reuse, RZ, P0 ;  /* 0x000000ff0400720c */ /* 0x040fe40000701670 */
[----:B------:R-:W-:Y:S02]  /*0230*/  ISETP.GT.AND P3, PT, R4, R5, PT ;  /* 0x000000050400720c */ /* 0x000fe40003f64270 */
[----:B------:R-:W-:-:S02]  /*0240*/  PLOP3.LUT P4, PT, P0, P2, PT, 0xf8, 0x8f ;  /* 0x00000000008f781c */ /* 0x000fc40000785f70 */
[C---:B------:R-:W-:Y:S02]  /*0250*/  ISETP.LT.OR P3, PT, R4.reuse, 0x1, P3 ;  /* 0x000000010400780c */ /* 0x040fe40001f61670 */
[----:B------:R-:W-:Y:S02]  /*0260*/  SHF.R.S32.HI R12, RZ, 0x1f, R4 ;  /* 0x0000001fff0c7819 */ /* 0x000fe40000011404 */
[C---:B------:R-:W-:Y:S02]  /*0270*/  IADD3 R7, P1, PT, R4.reuse, R13, RZ ;  /* 0x0000000d04077210 */ /* 0x040fe40007f3e0ff */
[----:B------:R-:W-:Y:S02]  /*0280*/  PLOP3.LUT P5, PT, P3, P2, PT, 0xf8, 0x8f ;  /* 0x00000000008f781c */ /* 0x000fe40001fa5f70 */
[----:B------:R-:W-:Y:S02]  /*0290*/  LEA.HI.X.SX32 R8, R13, R12, 0x1, P1 ;  /* 0x0000000c0d087211 */ /* 0x000fe400008f0eff */
[----:B0-----:R-:W-:Y:S01]  /*02a0*/  LEA R6, P1, R7, UR6, 0x2 ;  /* 0x0000000607067c11 */ /* 0x001fe2000f8210ff */
[----:B------:R-:W-:-:S03]  /*02b0*/  @!P4 IMAD.IADD R15, R4, 0x1, R13 ;  /* 0x00000001040fc824 */ /* 0x000fc600078e020d */
[----:B------:R-:W-:Y:S01]  /*02c0*/  LEA.HI.X R7, R7, UR7, R8, 0x2, P1 ;  /* 0x0000000707077c11 */ /* 0x000fe200088f1408 */
[----:B------:R-:W-:-:S04]  /*02d0*/  @!P4 IMAD.WIDE R10, R15, 0x4, R10 ;  /* 0x000000040f0ac825 */ /* 0x000fc800078e020a */
[----:B------:R-:W2:Y:S04]  /*02e0*/  @!P5 LDG.E R16, desc[UR4][R6.64+-0x4] ;  /* 0xfffffc040610d981 */ /* 0x000ea8000c1e1900 */
[----:B------:R-:W3:Y:S01]  /*02f0*/  @!P4 LDG.E R10, desc[UR4][R10.64] ;  /* 0x000000040a0ac981 */ /* 0x000ee2000c1e1900 */
[----:B------:R-:W-:Y:S02]  /*0300*/  VIADD R8, R4, 0x1 ;  /* 0x0000000104087836 */ /* 0x000fe40000000000 */
[----:B------:R-:W-:-:S03]  /*0310*/  IMAD R13, R5, 0x2, R13 ;  /* 0x00000002050d7824 */ /* 0x000fc600078e020d */
[----:B------:R-:W-:Y:S01]  /*0320*/  ISETP.GE.AND P1, PT, R8, R5, PT ;  /* 0x000000050800720c */ /* 0x000fe20003f26270 */
[----:B------:R-:W-:-:S03]  /*0330*/  IMAD.MOV.U32 R8, RZ, RZ, RZ ;  /* 0x000000ffff087224 */ /* 0x000fc600078e00ff */
[----:B------:R-:W-:-:S04]  /*0340*/  ISETP.LT.OR P1, PT, R4, -0x1, P1 ;  /* 0xffffffff0400780c */ /* 0x000fc80000f21670 */
[----:B------:R-:W-:-:S13]  /*0350*/  PLOP3.LUT P2, PT, P1, P2, PT, 0xf8, 0x8f ;  /* 0x00000000008f781c */ /* 0x000fda0000f45f70 */
[----:B------:R-:W4:Y:S01]  /*0360*/  @!P2 LDG.E R6, desc[UR4][R6.64+0x4] ;  /* 0x000004040606a981 */ /* 0x000f22000c1e1900 */
[----:B--2---:R-:W-:-:S04]  /*0370*/  @!P5 ISETP.GT.AND P6, PT, R16, RZ, PT ;  /* 0x000000ff1000d20c */ /* 0x004fc80003fc4270 */
[----:B------:R-:W-:Y:S02]  /*0380*/  @!P5 SEL R8, RZ, 0x1, !P6 ;  /* 0x00000001ff08d807 */ /* 0x000fe40007000000 */
[----:B---3--:R-:W-:Y:S02]  /*0390*/  ISETP.GT.OR P5, PT, R10, RZ, P4 ;  /* 0x000000ff0a00720c */ /* 0x008fe400027a4670 */
[----:B------:R-:W-:-:S04]  /*03a0*/  IADD3 R15, P6, PT, R4, R9, RZ ;  /* 0x00000009040f7210 */ /* 0x000fc80007fde0ff */
[----:B------:R-:W-:Y:S01]  /*03b0*/  LEA.HI.X.SX32 R16, R9, R12, 0x1, P6 ;  /* 0x0000000c09107211 */ /* 0x000fe200030f0eff */
[----:B------:R-:W-:Y:S01]  /*03c0*/  @!P4 VIADD R9, R8, 0x1 ;  /* 0x000000010809c836 */ /* 0x000fe20000000000 */
[----:B------:R-:W-:-:S04]  /*03d0*/  LEA R10, P6, R15, UR6, 0x2 ;  /* 0x000000060f0a7c11 */ /* 0x000fc8000f8c10ff */
[----:B------:R-:W-:Y:S01]  /*03e0*/  LEA.HI.X R11, R15, UR7, R16, 0x2, P6 ;  /* 0x000000070f0b7c11 */ /* 0x000fe2000b0f1410 */
[----:B------:R-:W-:Y:S01]  /*03f0*/  @!P5 IMAD.MOV R9, RZ, RZ, R8 ;  /* 0x000000ffff09d224 */ /* 0x000fe200078e0208 */
[----:B------:R-:W-:Y:S02]  /*0400*/  IADD3 R4, P6, PT, R4, R13, RZ ;  /* 0x0000000d04047210 */ /* 0x000fe40007fde0ff */
[----:B------:R-:W-:Y:S02]  /*0410*/  ISETP.GE.OR P5, PT, R14, R5, P3 ;  /* 0x000000050e00720c */ /* 0x000fe40001fa6670 */
[----:B------:R-:W-:Y:S02]  /*0420*/  LEA.HI.X.SX32 R13, R13, R12, 0x1, P6 ;  /* 0x0000000c0d0d7211 */ /* 0x000fe400030f0eff */
[----:B------:R-:W-:-:S04]  /*0430*/  LEA R12, P6, R4, UR6, 0x2 ;  /* 0x00000006040c7c11 */ /* 0x000fc8000f8c10ff */
[----:B------:R-:W-:Y:S02]  /*0440*/  LEA.HI.X R13, R4, UR7, R13, 0x2, P6 ;  /* 0x00000007040d7c11 */ /* 0x000fe4000b0f140d */
[CC--:B------:R-:W-:Y:S01]  /*0450*/  ISETP.GE.OR P6, PT, R14.reuse, R5.reuse, P1 ;  /* 0x000000050e00720c */ /* 0x0c0fe20000fc6670 */
[----:B------:R-:W-:Y:S02]  /*0460*/  VIADD R4, R14, 0x1 ;  /* 0x000000010e047836 */ /* 0x000fe40000000000 */
[----:B------:R-:W2:Y:S03]  /*0470*/  @!P5 LDG.E R16, desc[UR4][R10.64+-0x4] ;  /* 0xfffffc040a10d981 */ /* 0x000ea6000c1e1900 */
[CC--:B------:R-:W-:Y:S02]  /*0480*/  ISETP.GE.OR P3, PT, R4.reuse, R5.reuse, P3 ;  /* 0x000000050400720c */ /* 0x0c0fe40001f66670 */
[----:B------:R-:W-:-:S05]  /*0490*/  ISETP.GE.OR P0, PT, R4, R5, P0 ;  /* 0x000000050400720c */ /* 0x000fca0000706670 */
[----:B------:R-:W3:Y:S01]  /*04a0*/  @!P6 LDG.E R7, desc[UR4][R10.64+0x4] ;  /* 0x000004040a07e981 */ /* 0x000ee2000c1e1900 */
[----:B------:R-:W-:-:S05]  /*04b0*/  ISETP.GE.OR P1, PT, R4, R5, P1 ;  /* 0x000000050400720c */ /* 0x000fca0000f26670 */
[----:B------:R-:W5:Y:S02]  /*04c0*/  @!P3 LDG.E R17, desc[UR4][R12.64+-0x4] ;  /* 0xfffffc040c11b981 */ /* 0x000f64000c1e1900 */
[----:B------:R-:W-:Y:S02]  /*04d0*/  @!P0 IMAD.WIDE R14, R5, 0x4, R2 ;  /* 0x00000004050e8825 */ /* 0x000fe400078e0202 */
[----:B------:R-:W0:Y:S04]  /*04e0*/  LDC.64 R2, c[0x0][0x390] ;  /* 0x0000e400ff027b82 */ /* 0x000e280000000a00 */
[----:B------:R-:W5:Y:S04]  /*04f0*/  @!P0 LDG.E R14, desc[UR4][R14.64] ;  /* 0x000000040e0e8981 */ /* 0x000f68000c1e1900 */
[----:B------:R-:W5:Y:S01]  /*0500*/  @!P1 LDG.E R5, desc[UR4][R12.64+0x4] ;  /* 0x000004040c059981 */ /* 0x000f62000c1e1900 */
[----:B0-----:R-:W-:-:S06]  /*0510*/  IMAD.WIDE R2, R0, 0x4, R2 ;  /* 0x0000000400027825 */ /* 0x001fcc00078e0202 */
[----:B------:R0:W5:Y:S01]  /*0520*/  LDG.E R3, desc[UR4][R2.64] ;  /* 0x0000000402037981 */ /* 0x000162000c1e1900 */
[----:B------:R-:W-:Y:S01]  /*0530*/  @!P4 IMAD.MOV.U32 R8, RZ, RZ, R9 ;  /* 0x000000ffff08c224 */ /* 0x000fe200078e0009 */
[----:B----4-:R-:W-:-:S03]  /*0540*/  ISETP.GT.OR P4, PT, R6, RZ, P2 ;  /* 0x000000ff0600720c */ /* 0x010fc60001784670 */
[----:B------:R-:W-:-:S10]  /*0550*/  @!P2 VIADD R4, R8, 0x1 ;  /* 0x000000010804a836 */ /* 0x000fd40000000000 */
[----:B------:R-:W-:-:S04]  /*0560*/  @!P4 IMAD.MOV R4, RZ, RZ, R8 ;  /* 0x000000ffff04c224 */ /* 0x000fc800078e0208 */
[----:B------:R-:W-:-:S04]  /*0570*/  @!P2 IMAD.MOV.U32 R8, RZ, RZ, R4 ;  /* 0x000000ffff08a224 */ /* 0x000fc800078e0004 */
[----:B------:R-:W-:Y:S01]  /*0580*/  @!P5 VIADD R4, R8, 0x1 ;  /* 0x000000010804d836 */ /* 0x000fe20000000000 */
[----:B--2---:R-:W-:Y:S02]  /*0590*/  ISETP.GT.OR P4, PT, R16, RZ, P5 ;  /* 0x000000ff1000720c */ /* 0x004fe40002f84670 */
[----:B---3--:R-:W-:-:S11]  /*05a0*/  ISETP.GT.OR P2, PT, R7, RZ, P6 ;  /* 0x000000ff0700720c */ /* 0x008fd60003744670 */
[----:B------:R-:W-:Y:S01]  /*05b0*/  @!P4 IMAD.MOV R4, RZ, RZ, R8 ;  /* 0x000000ffff04c224 */ /* 0x000fe200078e0208 */
[----:B-----5:R-:W-:-:S03]  /*05c0*/  ISETP.GT.OR P4, PT, R17, RZ, P3 ;  /* 0x000000ff1100720c */ /* 0x020fc60001f84670 */
[----:B------:R-:W-:-:S04]  /*05d0*/  @!P5 IMAD.MOV.U32 R8, RZ, RZ, R4 ;  /* 0x000000ffff08d224 */ /* 0x000fc800078e0004 */
[----:B0-----:R-:W-:Y:S02]  /*05e0*/  @!P6 VIADD R2, R8, 0x1 ;  /* 0x000000010802e836 */ /* 0x001fe40000000000 */
[----:B------:R-:W-:Y:S01]  /*05f0*/  @!P2 IMAD.MOV R2, RZ, RZ, R8 ;  /* 0x000000ffff02a224 */ /* 0x000fe200078e0208 */
[----:B------:R-:W-:-:S03]  /*0600*/  ISETP.GT.OR P2, PT, R14, RZ, P0 ;  /* 0x000000ff0e00720c */ /* 0x000fc60000744670 */
[----:B------:R-:W-:-:S04]  /*0610*/  @!P6 IMAD.MOV.U32 R8, RZ, RZ, R2 ;  /* 0x000000ffff08e224 */ /* 0x000fc800078e0002 */
[----:B------:R-:W-:Y:S02]  /*0620*/  @!P3 VIADD R2, R8, 0x1 ;  /* 0x000000010802b836 */ /* 0x000fe40000000000 */
[----:B------:R-:W-:-:S04]  /*0630*/  @!P4 IMAD.MOV R2, RZ, RZ, R8 ;  /* 0x000000ffff02c224 */ /* 0x000fc800078e0208 */
[----:B------:R-:W-:Y:S01]  /*0640*/  @!P3 IMAD.MOV.U32 R8, RZ, RZ, R2 ;  /* 0x000000ffff08b224 */ /* 0x000fe200078e0002 */
[----:B------:R-:W-:-:S03]  /*0650*/  ISETP.GT.OR P3, PT, R5, RZ, P1 ;  /* 0x000000ff0500720c */ /* 0x000fc60000f64670 */
[----:B------:R-:W-:Y:S02]  /*0660*/  @!P0 VIADD R2, R8, 0x1 ;  /* 0x0000000108028836 */ /* 0x000fe40000000000 */
[----:B------:R-:W-:-:S04]  /*0670*/  @!P2 IMAD.MOV R2, RZ, RZ, R8 ;  /* 0x000000ffff02a224 */ /* 0x000fc800078e0208 */
[----:B------:R-:W-:-:S04]  /*0680*/  @!P0 IMAD.MOV.U32 R8, RZ, RZ, R2 ;  /* 0x000000ffff088224 */ /* 0x000fc800078e0002 */
[----:B------:R-:W-:Y:S02]  /*0690*/  @!P1 VIADD R2, R8, 0x1 ;  /* 0x0000000108029836 */ /* 0x000fe40000000000 */
[----:B------:R-:W-:-:S04]  /*06a0*/  @!P3 IMAD.MOV R2, RZ, RZ, R8 ;  /* 0x000000ffff02b224 */ /* 0x000fc800078e0208 */
[----:B------:R-:W-:-:S05]  /*06b0*/  @!P1 IMAD.MOV.U32 R8, RZ, RZ, R2 ;  /* 0x000000ffff089224 */ /* 0x000fca00078e0002 */
[----:B------:R-:W-:-:S13]  /*06c0*/  ISETP.GT.AND P0, PT, R8, R3, PT ;  /* 0x000000030800720c */ /* 0x000fda0003f04270 */
[----:B------:R-:W-:Y:S05]  /*06d0*/  @!P0 BREAK.RELIABLE B1 ;  /* 0x0000000000018942 */ /* 0x000fea0003800100 */
[----:B------:R-:W-:Y:S05]  /*06e0*/  @P0 BRA `(.L_x_4) ;  /* 0x0000000000f00947 */ /* 0x000fea0003800000 */
[----:B------:R-:W-:Y:S01]  /*06f0*/  IMAD.MOV.U32 R5, RZ, RZ, RZ ;  /* 0x000000ffff057224 */ /* 0x000fe200078e00ff */
[----:B------:R-:W-:Y:S06]  /*0700*/  BRA `(.L_x_5) ;  /* 0x00000004002c7947 */ /* 0x000fec0003800000 */
.L_x_3:
[----:B------:R-:W0:Y:S01]  /*0710*/  LDCU.64 UR6, c[0x0][0x380] ;  /* 0x00007000ff0677ac */ /* 0x000e220008000a00 */
[----:B------:R-:W-:Y:S01]  /*0720*/  IMAD.IADD R7, R9, 0x1, -R5 ;  /* 0x0000000109077824 */ /* 0x000fe200078e0a05 */
[----:B------:R-:W-:-:S03]  /*0730*/  SHF.R.S32.HI R16, RZ, 0x1f, R4 ;  /* 0x0000001fff107819 */ /* 0x000fc60000011404 */
[C---:B------:R-:W-:Y:S01]  /*0740*/  IMAD.IADD R15, R4.reuse, 0x1, R7 ;  /* 0x00000001040f7824 */ /* 0x040fe200078e0207 */
[----:B------:R-:W-:-:S03]  /*0750*/  IADD3 R6, P0, PT, R4, R7, RZ ;  /* 0x0000000704067210 */ /* 0x000fc60007f1e0ff */
[----:B------:R-:W-:Y:S01]  /*0760*/  IMAD.WIDE R14, R15, 0x4, R10 ;  /* 0x000000040f0e7825 */ /* 0x000fe200078e020a */
[----:B------:R-:W-:-:S03]  /*0770*/  LEA.HI.X.SX32 R13, R7, R16, 0x1, P0 ;  /* 0x00000010070d7211 */ /* 0x000fc600000f0eff */
[----:B------:R-:W-:Y:S01]  /*0780*/  IMAD.IADD R17, R9, 0x1, R5 ;  /* 0x0000000109117824 */ /* 0x000fe200078e0205 */
[----:B------:R-:W2:Y:S01]  /*0790*/  LDG.E R10, desc[UR4][R14.64] ;  /* 0x000000040e0a7981 */ /* 0x000ea2000c1e1900 */
[----:B0-----:R-:W-:-:S03]  /*07a0*/  LEA R12, P0, R6, UR6, 0x2 ;  /* 0x00000006060c7c11 */ /* 0x001fc6000f8010ff */
[----:B------:R-:W3:Y:S01]  /*07b0*/  LDG.E R11, desc[UR4][R14.64+0x4] ;  /* 0x000004040e0b7981 */ /* 0x000ee2000c1e1900 */
[----:B------:R-:W-:Y:S02]  /*07c0*/  LEA.HI.X R13, R6, UR7, R13, 0x2, P0 ;  /* 0x00000007060d7c11 */ /* 0x000fe400080f140d */
[----:B------:R-:W-:-:S03]  /*07d0*/  IADD3 R7, P0, PT, R4, R9, RZ ;  /* 0x0000000904077210 */ /* 0x000fc60007f1e0ff */
[----:B------:R0:W4:Y:S01]  /*07e0*/  LDG.E R8, desc[UR4][R12.64+-0x4] ;  /* 0xfffffc040c087981 */ /* 0x000122000c1e1900 */
[----:B------:R-:W-:Y:S02]  /*07f0*/  LEA.HI.X.SX32 R18, R9, R16, 0x1, P0 ;  /* 0x0000001009127211 */ /* 0x000fe400000f0eff */
[----:B------:R-:W-:-:S04]  /*0800*/  LEA R6, P0, R7, UR6, 0x2 ;  /* 0x0000000607067c11 */ /* 0x000fc8000f8010ff */
[----:B------:R-:W-:Y:S02]  /*0810*/  LEA.HI.X R7, R7, UR7, R18, 0x2, P0 ;  /* 0x0000000707077c11 */ /* 0x000fe400080f1412 */
[----:B------:R-:W-:-:S03]  /*0820*/  IADD3 R4, P0, PT, R4, R17, RZ ;  /* 0x0000001104047210 */ /* 0x000fc60007f1e0ff */
[----:B------:R-:W5:Y:S01]  /*0830*/  LDG.E R9, desc[UR4][R6.64+-0x4] ;  /* 0xfffffc0406097981 */ /* 0x000f62000c1e1900 */
[----:B------:R-:W-:Y:S02]  /*0840*/  LEA.HI.X.SX32 R17, R17, R16, 0x1, P0 ;  /* 0x0000001011117211 */ /* 0x000fe400000f0eff */
[C---:B0-----:R-:W-:Y:S01]  /*0850*/  LEA R12, P0, R4.reuse, UR6, 0x2 ;  /* 0x00000006040c7c11 */ /* 0x041fe2000f8010ff */
[----:B------:R0:W5:Y:S03]  /*0860*/  LDG.E R16, desc[UR4][R6.64+0x4] ;  /* 0x0000040406107981 */ /* 0x000166000c1e1900 */
[----:B------:R-:W-:Y:S01]  /*0870*/  LEA.HI.X R13, R4, UR7, R17, 0x2, P0 ;  /* 0x00000007040d7c11 */ /* 0x000fe200080f1411 */
[----:B------:R-:W-:Y:S02]  /*0880*/  IMAD.WIDE R4, R5, 0x4, R2 ;  /* 0x0000000405047825 */ /* 0x000fe400078e0202 */
[----:B------:R-:W1:Y:S02]  /*0890*/  LDC.64 R2, c[0x0][0x390] ;  /* 0x0000e400ff027b82 */ /* 0x000e640000000a00 */
[----:B------:R-:W5:Y:S04]  /*08a0*/  LDG.E R12, desc[UR4][R12.64+-0x4] ;  /* 0xfffffc040c0c7981 */ /* 0x000f68000c1e1900 */
[----:B------:R-:W5:Y:S04]  /*08b0*/  LDG.E R15, desc[UR4][R4.64] ;  /* 0x00000004040f7981 */ /* 0x000f68000c1e1900 */
[----:B------:R0:W5:Y:S01]  /*08c0*/  LDG.E R14, desc[UR4][R4.64+0x4] ;  /* 0x00000404040e7981 */ /* 0x000162000c1e1900 */
[----:B-1----:R-:W-:-:S06]  /*08d0*/  IMAD.WIDE R2, R0, 0x4, R2 ;  /* 0x0000000400027825 */ /* 0x002fcc00078e0202 */
[----:B------:R1:W5:Y:S01]  /*08e0*/  LDG.E R3, desc[UR4][R2.64] ;  /* 0x0000000402037981 */ /* 0x000362000c1e1900 */
[----:B0-----:R-:W-:Y:S02]  /*08f0*/  IMAD.MOV.U32 R6, RZ, RZ, 0x2 ;  /* 0x00000002ff067424 */ /* 0x001fe400078e00ff */
[----:B------:R-:W-:Y:S01]  /*0900*/  IMAD.MOV.U32 R5, RZ, RZ, RZ ;  /* 0x000000ffff057224 */ /* 0x000fe200078e00ff */
[----:B--2---:R-:W-:Y:S02]  /*0910*/  ISETP.GT.AND P2, PT, R10, RZ, PT ;  /* 0x000000ff0a00720c */ /* 0x004fe40003f44270 */
[----:B----4-:R-:W-:Y:S02]  /*0920*/  ISETP.GT.AND P1, PT, R8, RZ, PT ;  /* 0x000000ff0800720c */ /* 0x010fe40003f24270 */
[----:B---3--:R-:W-:Y:S02]  /*0930*/  ISETP.GT.AND P0, PT, R11, RZ, PT ;  /* 0x000000ff0b00720c */ /* 0x008fe40003f04270 */
[----:B------:R-:W-:-:S09]  /*0940*/  SEL R7, RZ, 0x1, !P1 ;  /* 0x00000001ff077807 */ /* 0x000fd20004800000 */
[----:B------:R-:W-:Y:S01]  /*0950*/  @!P1 IMAD.MOV R6, RZ, RZ, 0x1 ;  /* 0x00000001ff069424 */ /* 0x000fe200078e02ff */
[----:B-----5:R-:W-:Y:S01]  /*0960*/  ISETP.GT.AND P1, PT, R9, RZ, PT ;  /* 0x000000ff0900720c */ /* 0x020fe20003f24270 */
[----:B------:R-:W-:Y:S01]  /*0970*/  @!P2 IMAD.MOV R6, RZ, RZ, R7 ;  /* 0x000000ffff06a224 */ /* 0x000fe200078e0207 */
[----:B------:R-:W-:-:S03]  /*0980*/  ISETP.GT.AND P2, PT, R16, RZ, PT ;  /* 0x000000ff1000720c */ /* 0x000fc60003f44270 */
[----:B------:R-:W-:Y:S02]  /*0990*/  VIADD R4, R6, 0x1 ;  /* 0x0000000106047836 */ /* 0x000fe40000000000 */
[----:B------:R-:W-:Y:S01]  /*09a0*/  @!P0 IMAD.MOV R4, RZ, RZ, R6 ;  /* 0x000000ffff048224 */ /* 0x000fe200078e0206 */
[----:B------:R-:W-:-:S03]  /*09b0*/  ISETP.GT.AND P0, PT, R12, RZ, PT ;  /* 0x000000ff0c00720c */ /* 0x000fc60003f04270 */
[----:B-1----:R-:W-:Y:S02]  /*09c0*/  VIADD R2, R4, 0x1 ;  /* 0x0000000104027836 */ /* 0x002fe40000000000 */
[----:B------:R-:W-:Y:S01]  /*09d0*/  @!P1 IMAD.MOV R2, RZ, RZ, R4 ;  /* 0x000000ffff029224 */ /* 0x000fe200078e0204 */
[----:B------:R-:W-:-:S03]  /*09e0*/  ISETP.GT.AND P1, PT, R15, RZ, PT ;  /* 0x000000ff0f00720c */ /* 0x000fc60003f24270 */
[----:B------:R-:W-:Y:S02]  /*09f0*/  VIADD R4, R2, 0x1 ;  /* 0x0000000102047836 */ /* 0x000fe40000000000 */
[----:B------:R-:W-:-:S04]  /*0a00*/  @!P2 IMAD.MOV R4, RZ, RZ, R2 ;  /* 0x000000ffff04a224 */ /* 0x000fc800078e0202 */
[----:B------:R-:W-:Y:S02]  /*0a10*/  VIADD R2, R4, 0x1 ;  /* 0x0000000104027836 */ /* 0x000fe40000000000 */
[----:B------:R-:W-:Y:S01]  /*0a20*/  @!P0 IMAD.MOV R2, RZ, RZ, R4 ;  /* 0x000000ffff028224 */ /* 0x000fe200078e0204 */
[----:B------:R-:W-:-:S03]  /*0a30*/  ISETP.GT.AND P0, PT, R14, RZ, PT ;  /* 0x000000ff0e00720c */ /* 0x000fc60003f04270 */
[----:B------:R-:W-:Y:S02]  /*0a40*/  VIADD R4, R2, 0x1 ;  /* 0x0000000102047836 */ /* 0x000fe40000000000 */
[----:B------:R-:W-:-:S04]  /*0a50*/  @!P1 IMAD.MOV R4, RZ, RZ, R2 ;  /* 0x000000ffff049224 */ /* 0x000fc800078e0202 */
[----:B------:R-:W-:-:S04]  /*0a60*/  VIADD R2, R4, 0x1 ;  /* 0x0000000104027836 */ /* 0x000fc80000000000 */
[----:B------:R-:W-:-:S05]  /*0a70*/  @!P0 IMAD.MOV R2, RZ, RZ, R4 ;  /* 0x000000ffff028224 */ /* 0x000fca00078e0204 */
[----:B------:R-:W-:-:S13]  /*0a80*/  ISETP.GT.AND P0, PT, R2, R3, PT ;  /* 0x000000030200720c */ /* 0x000fda0003f04270 */
[----:B------:R-:W-:Y:S05]  /*0a90*/  @!P0 BREAK.RELIABLE B1 ;  /* 0x0000000000018942 */ /* 0x000fea0003800100 */
[----:B------:R-:W-:Y:S05]  /*0aa0*/  @!P0 BRA `(.L_x_5) ;  /* 0x0000000000448947 */ /* 0x000fea0003800000 */
.L_x_4:
[----:B------:R-:W-:Y:S05]  /*0ab0*/  BSYNC.RELIABLE B1 ;  /* 0x0000000000017941 */ /* 0x000fea0003800100 */
.L_x_2:
[----:B------:R-:W0:Y:S01]  /*0ac0*/  S2R R4, SR_LANEID ;  /* 0x0000000000047919 */ /* 0x000e220000000000 */
[----:B------:R-:W1:Y:S01]  /*0ad0*/  LDC R5, c[0x0][0x3a0] ;  /* 0x0000e800ff057b82 */ /* 0x000e620000000800 */
[----:B------:R-:W-:Y:S02]  /*0ae0*/  VOTEU.ANY UR6, UPT, PT ;  /* 0x0000000000067886 */ /* 0x000fe400038e0100 */
[----:B------:R-:W-:Y:S02]  /*0af0*/  UFLO.U32 UR7, UR6 ;  /* 0x00000006000772bd */ /* 0x000fe400080e0000 */
[----:B------:R-:W2:Y:S03]  /*0b00*/  POPC R7, UR6 ;  /* 0x0000000600077d09 */ /* 0x000ea60008000000 */
[----:B------:R-:W1:Y:S01]  /*0b10*/  LDC.64 R2, c[0x0][0x398] ;  /* 0x0000e600ff027b82 */ /* 0x000e620000000a00 */
[----:B0-----:R-:W-:Y:S01]  /*0b20*/  ISETP.EQ.U32.AND P0, PT, R4, UR7, PT ;  /* 0x0000000704007c0c */ /* 0x001fe2000bf02070 */
[----:B-1----:R-:W-:-:S12]  /*0b30*/  IMAD.WIDE R2, R5, 0x4, R2 ;  /* 0x0000000405027825 */ /* 0x002fd800078e0202 */
[----:B--2---:R0:W-:Y:S01]  /*0b40*/  @P0 REDG.E.ADD.STRONG.GPU desc[UR4][R2.64], R7 ;  /* 0x000000070200098e */ /* 0x0041e2000c12e104 */
[----:B------:R-:W-:Y:S01]  /*0b50*/  IMAD.MOV.U32 R5, RZ, RZ, 0xa ;  /* 0x0000000aff057424 */ /* 0x000fe200078e00ff */
[----:B------:R-:W-:Y:S06]  /*0b60*/  BRA `(.L_x_5) ;  /* 0x0000000000147947 */ /* 0x000fec0003800000 */
.L_x_1:
[----:B------:R-:W-:-:S13]  /*0b70*/  ISETP.GE.AND P0, PT, R6, 0x1, PT ;  /* 0x000000010600780c */ /* 0x000fda0003f06270 */
[C---:B------:R-:W-:Y:S01]  /*0b80*/  @P0 VIADD R5, R6.reuse, 0xffffffff ;  /* 0xffffffff06050836 */ /* 0x040fe20000000000 */
[----:B------:R-:W-:-:S04]  /*0b90*/  @P0 ISETP.NE.AND P1, PT, R6, 0x1, PT ;  /* 0x000000010600080c */ /* 0x000fc80003f25270 */
[----:B------:R-:W-:Y:S01]  /*0ba0*/  @P0 SEL R5, R5, 0xffffffe2, P1 ;  /* 0xffffffe205050807 */ /* 0x000fe20000800000 */
[----:B------:R-:W-:-:S08]  /*0bb0*/  @!P0 VIADD R5, R6, 0x1 ;  /* 0x0000000106058836 */ /* 0x000fd00000000000 */
.L_x_5:
[----:B------:R-:W-:Y:S05]  /*0bc0*/  BSYNC.RECONVERGENT B0 ;  /* 0x0000000000007941 */ /* 0x000fea0003800200 */
.L_x_0:
[----:B------:R-:W-:Y:S05]  /*0bd0*/  WARPSYNC.ALL ;  /* 0x0000000000007948 */ /* 0x000fea0003800000 */
[----:B0-----:R-:W0:Y:S02]  /*0be0*/  LDC.64 R2, c[0x0][0x388] ;  /* 0x0000e200ff027b82 */ /* 0x001e240000000a00 */
[----:B0-----:R-:W-:-:S05]  /*0bf0*/  IMAD.WIDE R2, R0, 0x4, R2 ;  /* 0x0000000400027825 */ /* 0x001fca00078e0202 */
[----:B------:R-:W-:Y:S01]  /*0c00*/  STG.E desc[UR4][R2.64], R5 ;  /* 0x0000000502007986 */ /* 0x000fe2000c101904 */
[----:B------:R-:W-:Y:S05]  /*0c10*/  EXIT ;  /* 0x000000000000794d */ /* 0x000fea0003800000 */
.L_x_6:
[----:B------:R-:W-:-:S00]  /*0c20*/  BRA `(.L_x_6) ;  /* 0xfffffffc00fc7947 */ /* 0x000fc0000383ffff */
[----:B------:R-:W-:-:S00]  /*0c30*/  NOP ;  /* 0x0000000000007918 */ /* 0x000fc00000000000 */
        /* <DEDUP_REMOVED lines=12> */
.L_x_7:


//--------------------- .nv.shared.reserved.0     --------------------------
	.section	.nv.shared.reserved.0,"aw",@nobits
	.weak		__nv_reservedSMEM_offset_0_alias
	.size		__nv_reservedSMEM_offset_0_alias, 0, 64
	.other		__nv_reservedSMEM_offset_0_alias,@"STO_CUDA_RESERVED_SHARED STV_DEFAULT"
__nv_reservedSMEM_offset_0_alias:
	.zero		0
	.zero		64


//--------------------- .nv.constant0._Z14make_iterationPKiPiS0_S1_ii --------------------------
	.section	.nv.constant0._Z14make_iterationPKiPiS0_S1_ii,"a",@progbits
	.sectionflags	@""
	.align	4
.nv.constant0._Z14make_iterationPKiPiS0_S1_ii:
	.zero		936


//--------------------- SYMBOLS --------------------------

	.type		.nv.reservedSmem.offset0,@object
	.size		.nv.reservedSmem.offset0,0x4
